//
// Generated by NVIDIA NVVM Compiler
//
// Compiler Build ID: CL-36424714
// Cuda compilation tools, release 13.0, V13.0.88
// Based on NVVM 20.0.0
//

.version 9.0
.target sm_100
.address_size 64

	// .globl	_Z5hellov
.extern .func  (.param .b32 func_retval0) vprintf
(
	.param .b64 vprintf_param_0,
	.param .b64 vprintf_param_1
)
;
.global .align 1 .b8 $str[42] = {10, 72, 101, 108, 108, 111, 32, 102, 114, 111, 109, 32, 84, 104, 114, 101, 97, 100, 32, 91, 37, 100, 93, 32, 105, 110, 115, 105, 100, 101, 32, 66, 108, 111, 99, 107, 32, 91, 37, 100, 93};

.visible .entry _Z5hellov()
{
	.local .align 8 .b8 	__local_depot0[8];
	.reg .b64 	%SP;
	.reg .b64 	%SPL;
	.reg .b32 	%r<5>;
	.reg .b64 	%rd<5>;

	mov.u64 	%SPL, __local_depot0;
	cvta.local.u64 	%SP, %SPL;
	add.u64 	%rd1, %SP, 0;
	add.u64 	%rd2, %SPL, 0;
	mov.u32 	%r1, %tid.x;
	mov.u32 	%r2, %ctaid.x;
	st.local.v2.u32 	[%rd2], {%r1, %r2};
	mov.u64 	%rd3, $str;
	cvta.global.u64 	%rd4, %rd3;
	{ // callseq 0, 0
	.param .b64 param0;
	st.param.b64 	[param0], %rd4;
	.param .b64 param1;
	st.param.b64 	[param1], %rd1;
	.param .b32 retval0;
	call.uni (retval0), 
	vprintf, 
	(
	param0, 
	param1
	);
	ld.param.b32 	%r3, [retval0];
	} // callseq 0
	ret;

}


// ===== COMPILED SASS (sm_100) =====

	.target	sm_100

	.elftype	@"ET_EXEC"


//--------------------- .note.nv.tkinfo           --------------------------
	.section	.note.nv.tkinfo,"",@"SHT_NOTE"
	.sectionflags	@"SHF_NOTE_NV_TKINFO"
	.tkinfo
        /*0018*/ 	.word	0x00000002
        /*0030*/ 	.string	""
        /*0030*/ 	.string	"ptxas"
        /*0030*/ 	.string	"Cuda compilation tools, release 13.0, V13.0.88"
        /*0030*/ 	.string	"Build cuda_13.0.r13.0/compiler.36424714_0"
        /*0030*/ 	.string	"-arch sm_100 -m 64 "



//--------------------- .note.nv.cuinfo           --------------------------
	.section	.note.nv.cuinfo,"",@"SHT_NOTE"
	.sectionflags	@"SHF_NOTE_NV_CUINFO"
        /*0018*/ 	.short	0x0002
        /*001a*/ 	.short	0x0064
        /*001c*/ 	.short	0x0082
	.zero		2


//--------------------- .nv.info                  --------------------------
	.section	.nv.info,"",@"SHT_CUDA_INFO"
	.align	4


	//----- nvinfo : EIATTR_REGCOUNT
	.align		4
        /*0000*/ 	.byte	0x04, 0x2f
        /*0002*/ 	.short	(.L_2 - .L_1)
	.align		4
.L_1:
        /*0004*/ 	.word	index@(_Z5hellov)
        /*0008*/ 	.word	0x00000018


	//----- nvinfo : EIATTR_FRAME_SIZE
	.align		4
.L_2:
        /*000c*/ 	.byte	0x04, 0x11
        /*000e*/ 	.short	(.L_4 - .L_3)
	.align		4
.L_3:
        /*0010*/ 	.word	index@(_Z5hellov)
        /*0014*/ 	.word	0x00000008


	//----- nvinfo : EIATTR_MIN_STACK_SIZE
	.align		4
.L_4:
        /*0018*/ 	.byte	0x04, 0x12
        /*001a*/ 	.short	(.L_6 - .L_5)
	.align		4
.L_5:
        /*001c*/ 	.word	index@(_Z5hellov)
        /*0020*/ 	.word	0x00000008
.L_6:


//--------------------- .nv.compat                --------------------------
	.section	.nv.compat,"",@"SHT_CUDA_COMPAT_INFO"
	.align	4
        /*0000*/ 	.byte	0x02, 0x09, 0x00, 0x00, 0x02, 0x02, 0x01, 0x00, 0x02, 0x05, 0x05, 0x00, 0x03, 0x07, 0x01, 0x01
        /*0010*/ 	.byte	0x02, 0x03, 0x00, 0x00, 0x02, 0x06, 0x01, 0x00, 0x04, 0x0b, 0x08, 0x00, 0x09, 0x00, 0x00, 0x00
        /*0020*/ 	.byte	0x00, 0x00, 0x00, 0x00


//--------------------- .nv.info._Z5hellov        --------------------------
	.section	.nv.info._Z5hellov,"",@"SHT_CUDA_INFO"
	.sectionflags	@""
	.align	4


	//----- nvinfo : EIATTR_CUDA_API_VERSION
	.align		4
        /*0000*/ 	.byte	0x04, 0x37
        /*0002*/ 	.short	(.L_8 - .L_7)
.L_7:
        /*0004*/ 	.word	0x00000082


	//----- nvinfo : EIATTR_SPARSE_MMA_MASK
	.align		4
.L_8:
        /*0008*/ 	.byte	0x03, 0x50
        /*000a*/ 	.short	0x0000


	//----- nvinfo : EIATTR_MAXREG_COUNT
	.align		4
        /*000c*/ 	.byte	0x03, 0x1b
        /*000e*/ 	.short	0x00ff


	//----- nvinfo : EIATTR_EXTERNS
	.align		4
        /*0010*/ 	.byte	0x04, 0x0f
        /*0012*/ 	.short	(.L_10 - .L_9)


	//   ....[0]....
	.align		4
.L_9:
        /*0014*/ 	.word	index@(vprintf)


	//----- nvinfo : EIATTR_MERCURY_ISA_VERSION
	.align		4
.L_10:
        /*0018*/ 	.byte	0x03, 0x5f
        /*001a*/ 	.short	0x0101


	//----- nvinfo : EIATTR_VRC_CTA_INIT_COUNT
	.align		4
        /*001c*/ 	.byte	0x02, 0x4a
	.zero		1
	.zero		1


	//----- nvinfo : EIATTR_SYSCALL_OFFSETS
	.align		4
        /*0020*/ 	.byte	0x04, 0x46
        /*0022*/ 	.short	(.L_12 - .L_11)


	//   ....[0]....
.L_11:
        /*0024*/ 	.word	0x000000f0


	//----- nvinfo : EIATTR_EXIT_INSTR_OFFSETS
	.align		4
.L_12:
        /*0028*/ 	.byte	0x04, 0x1c
        /*002a*/ 	.short	(.L_14 - .L_13)


	//   ....[0]....
.L_13:
        /*002c*/ 	.word	0x00000100


	//----- nvinfo : EIATTR_SW_WAR
	.align		4
.L_14:
        /*0030*/ 	.byte	0x04, 0x36
        /*0032*/ 	.short	(.L_16 - .L_15)
.L_15:
        /*0034*/ 	.word	0x00000008
.L_16:


//--------------------- .nv.callgraph             --------------------------
	.section	.nv.callgraph,"",@"SHT_CUDA_CALLGRAPH"
	.align	4
	.sectionentsize	8
	.align		4
        /*0000*/ 	.word	0x00000000
	.align		4
        /*0004*/ 	.word	0xffffffff
	.align		4
        /*0008*/ 	.word	index@(_Z5hellov)
	.align		4
        /*000c*/ 	.word	index@(vprintf)
	.align		4
        /*0010*/ 	.word	0x00000000
	.align		4
        /*0014*/ 	.word	0xfffffffe
	.align		4
        /*0018*/ 	.word	0x00000000
	.align		4
        /*001c*/ 	.word	0xfffffffd
	.align		4
        /*0020*/ 	.word	0x00000000
	.align		4
        /*0024*/ 	.word	0xfffffffc


//--------------------- .nv.constant4             --------------------------
	.section	.nv.constant4,"a",@progbits
	.align	8
	.align		8
.nv.constant4:
        /*0000*/ 	.dword	vprintf
	.align		8
        /*0008*/ 	.dword	$str


//--------------------- .text._Z5hellov           --------------------------
	.section	.text._Z5hellov,"ax",@progbits
	.align	128
        .global         _Z5hellov
        .type           _Z5hellov,@function
        .size           _Z5hellov,(.L_x_2 - _Z5hellov)
        .other          _Z5hellov,@"STO_CUDA_ENTRY STV_DEFAULT"
_Z5hellov:
.text._Z5hellov:
[----:B------:R-:W0:Y:S01]  /*0000*/  LDC R1, c[0x0][0x37c] ;  /* 0x0000df00ff017b82 */ /* 0x000e220000000800 */
[----:B------:R-:W1:Y:S01]  /*0010*/  S2R R8, SR_TID.X ;  /* 0x0000000000087919 */ /* 0x000e620000002100 */
[----:B0-----:R-:W-:Y:S01]  /*0020*/  VIADD R1, R1, 0xfffffff8 ;  /* 0xfffffff801017836 */ /* 0x001fe20000000000 */
[----:B------:R-:W-:Y:S01]  /*0030*/  MOV R0, 0x0 ;  /* 0x0000000000007802 */ /* 0x000fe20000000f00 */
[----:B------:R-:W0:Y:S01]  /*0040*/  LDCU UR4, c[0x0][0x2f8] ;  /* 0x00005f00ff0477ac */ /* 0x000e220008000800 */
[----:B------:R-:W1:Y:S03]  /*0050*/  S2R R9, SR_CTAID.X ;  /* 0x0000000000097919 */ /* 0x000e660000002500 */
[----:B------:R2:W3:Y:S01]  /*0060*/  LDC.64 R2, c[0x4][R0] ;  /* 0x0100000000027b82 */ /* 0x0004e20000000a00 */
[----:B------:R-:W4:Y:S01]  /*0070*/  LDCU.64 UR6, c[0x4][0x8] ;  /* 0x01000100ff0677ac */ /* 0x000f220008000a00 */
[----:B------:R-:W5:Y:S01]  /*0080*/  LDCU UR5, c[0x0][0x2fc] ;  /* 0x00005f80ff0577ac */ /* 0x000f620008000800 */
[----:B0-----:R-:W-:Y:S01]  /*0090*/  IADD3 R6, P0, PT, R1, UR4, RZ ;  /* 0x0000000401067c10 */ /* 0x001fe2000ff1e0ff */
[----:B----4-:R-:W-:Y:S01]  /*00a0*/  IMAD.U32 R4, RZ, RZ, UR6 ;  /* 0x00000006ff047e24 */ /* 0x010fe2000f8e00ff */
[----:B------:R-:W-:-:S03]  /*00b0*/  MOV R5, UR7 ;  /* 0x0000000700057c02 */ /* 0x000fc60008000f00 */
[----:B-----5:R-:W-:Y:S01]  /*00c0*/  IMAD.X R7, RZ, RZ, UR5, P0 ;  /* 0x00000005ff077e24 */ /* 0x020fe200080e06ff */
[----:B-1----:R2:W-:Y:S07]  /*00d0*/  STL.64 [R1], R8 ;  /* 0x0000000801007387 */ /* 0x0025ee0000100a00 */
[----:B------:R-:W-:-:S07]  /*00e0*/  LEPC R20, `(.L_x_0) ;  /* 0x000000001014794e */ /* 0x000fce0000000000 */
[----:B--23--:R-:W-:Y:S05]  /*00f0*/  CALL.ABS.NOINC R2 ;  /* 0x0000000002007343 */ /* 0x00cfea0003c00000 */
.L_x_0:
[----:B------:R-:W-:Y:S05]  /*0100*/  EXIT ;  /* 0x000000000000794d */ /* 0x000fea0003800000 */
.L_x_1:
[----:B------:R-:W-:-:S00]  /*0110*/  BRA `(.L_x_1) ;  /* 0xfffffffc00fc7947 */ /* 0x000fc0000383ffff */
[----:B------:R-:W-:-:S00]  /*0120*/  NOP ;  /* 0x0000000000007918 */ /* 0x000fc00000000000 */
        /* <DEDUP_REMOVED lines=13> */
.L_x_2:


//--------------------- .nv.global.init           --------------------------
	.section	.nv.global.init,"aw",@progbits
.nv.global.init:
	.type		$str,@object
	.size		$str,(.L_0 - $str)
$str:
        /*0000*/ 	.byte	0x0a, 0x48, 0x65, 0x6c, 0x6c, 0x6f, 0x20, 0x66, 0x72, 0x6f, 0x6d, 0x20, 0x54, 0x68, 0x72, 0x65
        /*0010*/ 	.byte	0x61, 0x64, 0x20, 0x5b, 0x25, 0x64, 0x5d, 0x20, 0x69, 0x6e, 0x73, 0x69, 0x64, 0x65, 0x20, 0x42
        /*0020*/ 	.byte	0x6c, 0x6f, 0x63, 0x6b, 0x20, 0x5b, 0x25, 0x64, 0x5d, 0x00
.L_0:


//--------------------- .nv.shared.reserved.0     --------------------------
	.section	.nv.shared.reserved.0,"aw",@nobits
	.weak		__nv_reservedSMEM_offset_0_alias
	.size		__nv_reservedSMEM_offset_0_alias, 0, 64
	.other		__nv_reservedSMEM_offset_0_alias,@"STO_CUDA_RESERVED_SHARED STV_DEFAULT"
__nv_reservedSMEM_offset_0_alias:
	.zero		0
	.zero		64


//--------------------- .nv.constant0._Z5hellov   --------------------------
	.section	.nv.constant0._Z5hellov,"a",@progbits
	.sectionflags	@""
	.align	4
.nv.constant0._Z5hellov:
	.zero		896


//--------------------- SYMBOLS --------------------------

	.type		.nv.reservedSmem.offset0,@object
	.size		.nv.reservedSmem.offset0,0x4
	.type		vprintf,@function
